.version 8.0
.target sm_80
.visible .entry vector_add_shared_kernel(
	.param .u64 param9,
	.param .u64 param10,
	.param .u64 param11,
	.param .u64 param12
) {
	.reg .u32 %r0, %r1, %r3, %r4, %r5, %r6, %r13, %r14, %r15, %r16, %r17, %r18, %r21, %r23, %r24, %r27, %r31;
	.reg .u64 %rd7, %rd9, %rd10, %rd11, %rd12, %rd19, %rd20, %rd22, %rd25, %rd26, %rd28, %rd29, %rd30;
	.reg .pred %p2, %p8;
vector_add_shared_kernel_start:
	ld.param.u64 %rd9, [param9];
	ld.param.u64 %rd10, [param10];
	ld.param.u64 %rd11, [param11];
	ld.param.u64 %rd12, [param12];
block_12_start:
	mov.u32 %r0, %tid.x;
	mov.u32 %r1, 255;
	setp.gt.u32 %p2, %r0, %r1;
	@%p2 bra block_12_end;
	mov.u32 %r3, %ntid.x;
	mov.u32 %r4, %ctaid.x;
	mul.lo.s32 %r5, %r3, %r4;
	add.u32 %r6, %r5, %r0;
	mov.u32 %r4, %r6;
	cvt.u64.u32 %rd7, %r6;
	setp.ge.u64 %p8, %rd7, %rd12;
	@%p8 bra block_12_end;
	mov.u32 %r13, 2;
	shl.b32 %r14, %r0, %r13;
	mov.u32 %r3, %r14;
	mov.u32 %r15, 1048840;
	add.u32 %r16, %r14, %r15;
	mov.u32 %r17, 2;
	shl.b32 %r18, %r4, %r17;
	mov.u32 %r0, %r18;
	cvt.u64.u32 %rd19, %r18;
	add.u64 %rd20, %rd9, %rd19;
	ld.global.u32 %r21, [%rd20];
	mov.u32 %r4, %r21;
	cvt.u64.u32 %rd22, %r16;
	st.global.u32 [%rd22], %r21;
	mov.u32 %r23, 1049864;
	add.u32 %r24, %r3, %r23;
	cvt.u64.u32 %rd25, %r0;
	add.u64 %rd26, %rd10, %rd25;
	ld.global.u32 %r27, [%rd26];
	mov.u32 %r3, %r27;
	cvt.u64.u32 %rd28, %r24;
	st.global.u32 [%rd28], %r27;
	cvt.u64.u32 %rd29, %r0;
	add.u64 %rd30, %rd11, %rd29;
	add.u32 %r31, %r3, %r4;
	st.global.u32 [%rd30], %r31;
block_12_end:
vector_add_shared_kernel_end:
}



// ===== COMPILED SASS (sm_100) =====

	.target	sm_100

	.elftype	@"ET_EXEC"


//--------------------- .note.nv.tkinfo           --------------------------
	.section	.note.nv.tkinfo,"",@"SHT_NOTE"
	.sectionflags	@"SHF_NOTE_NV_TKINFO"
	.tkinfo
        /*0018*/ 	.word	0x00000002
        /*0030*/ 	.string	""
        /*0030*/ 	.string	"ptxas"
        /*0030*/ 	.string	"Cuda compilation tools, release 13.0, V13.0.88"
        /*0030*/ 	.string	"Build cuda_13.0.r13.0/compiler.36424714_0"
        /*0030*/ 	.string	"-arch sm_100 "



//--------------------- .note.nv.cuinfo           --------------------------
	.section	.note.nv.cuinfo,"",@"SHT_NOTE"
	.sectionflags	@"SHF_NOTE_NV_CUINFO"
        /*0018*/ 	.short	0x0002
        /*001a*/ 	.short	0x0050
        /*001c*/ 	.short	0x0082
	.zero		2


//--------------------- .nv.info                  --------------------------
	.section	.nv.info,"",@"SHT_CUDA_INFO"
	.align	4


	//----- nvinfo : EIATTR_REGCOUNT
	.align		4
        /*0000*/ 	.byte	0x04, 0x2f
        /*0002*/ 	.short	(.L_1 - .L_0)
	.align		4
.L_0:
        /*0004*/ 	.word	index@(vector_add_shared_kernel)
        /*0008*/ 	.word	0x00000010


	//----- nvinfo : EIATTR_FRAME_SIZE
	.align		4
.L_1:
        /*000c*/ 	.byte	0x04, 0x11
        /*000e*/ 	.short	(.L_3 - .L_2)
	.align		4
.L_2:
        /*0010*/ 	.word	index@(vector_add_shared_kernel)
        /*0014*/ 	.word	0x00000000


	//----- nvinfo : EIATTR_MIN_STACK_SIZE
	.align		4
.L_3:
        /*0018*/ 	.byte	0x04, 0x12
        /*001a*/ 	.short	(.L_5 - .L_4)
	.align		4
.L_4:
        /*001c*/ 	.word	index@(vector_add_shared_kernel)
        /*0020*/ 	.word	0x00000000
.L_5:


//--------------------- .nv.compat                --------------------------
	.section	.nv.compat,"",@"SHT_CUDA_COMPAT_INFO"
	.align	4
        /*0000*/ 	.byte	0x02, 0x09, 0x00, 0x00, 0x02, 0x02, 0x01, 0x00, 0x02, 0x05, 0x05, 0x00, 0x03, 0x07, 0x01, 0x01
        /*0010*/ 	.byte	0x02, 0x03, 0x00, 0x00, 0x02, 0x06, 0x01, 0x00, 0x04, 0x0b, 0x08, 0x00, 0x09, 0x00, 0x00, 0x00
        /*0020*/ 	.byte	0x00, 0x00, 0x00, 0x00


//--------------------- .nv.info.vector_add_shared_kernel --------------------------
	.section	.nv.info.vector_add_shared_kernel,"",@"SHT_CUDA_INFO"
	.sectionflags	@""
	.align	4


	//----- nvinfo : EIATTR_CUDA_API_VERSION
	.align		4
        /*0000*/ 	.byte	0x04, 0x37
        /*0002*/ 	.short	(.L_7 - .L_6)
.L_6:
        /*0004*/ 	.word	0x00000082


	//----- nvinfo : EIATTR_KPARAM_INFO
	.align		4
.L_7:
        /*0008*/ 	.byte	0x04, 0x17
        /*000a*/ 	.short	(.L_9 - .L_8)
.L_8:
        /*000c*/ 	.word	0x00000000
        /*0010*/ 	.short	0x0003
        /*0012*/ 	.short	0x0018
        /*0014*/ 	.byte	0x00, 0xf0, 0x21, 0x00


	//----- nvinfo : EIATTR_KPARAM_INFO
	.align		4
.L_9:
        /*0018*/ 	.byte	0x04, 0x17
        /*001a*/ 	.short	(.L_11 - .L_10)
.L_10:
        /*001c*/ 	.word	0x00000000
        /*0020*/ 	.short	0x0002
        /*0022*/ 	.short	0x0010
        /*0024*/ 	.byte	0x00, 0xf0, 0x21, 0x00


	//----- nvinfo : EIATTR_KPARAM_INFO
	.align		4
.L_11:
        /*0028*/ 	.byte	0x04, 0x17
        /*002a*/ 	.short	(.L_13 - .L_12)
.L_12:
        /*002c*/ 	.word	0x00000000
        /*0030*/ 	.short	0x0001
        /*0032*/ 	.short	0x0008
        /*0034*/ 	.byte	0x00, 0xf0, 0x21, 0x00


	//----- nvinfo : EIATTR_KPARAM_INFO
	.align		4
.L_13:
        /*0038*/ 	.byte	0x04, 0x17
        /*003a*/ 	.short	(.L_15 - .L_14)
.L_14:
        /*003c*/ 	.word	0x00000000
        /*0040*/ 	.short	0x0000
        /*0042*/ 	.short	0x0000
        /*0044*/ 	.byte	0x00, 0xf0, 0x21, 0x00


	//----- nvinfo : EIATTR_SPARSE_MMA_MASK
	.align		4
.L_15:
        /*0048*/ 	.byte	0x03, 0x50
        /*004a*/ 	.short	0x0000


	//----- nvinfo : EIATTR_MAXREG_COUNT
	.align		4
        /*004c*/ 	.byte	0x03, 0x1b
        /*004e*/ 	.short	0x00ff


	//----- nvinfo : EIATTR_MERCURY_ISA_VERSION
	.align		4
        /*0050*/ 	.byte	0x03, 0x5f
        /*0052*/ 	.short	0x0101


	//----- nvinfo : EIATTR_VRC_CTA_INIT_COUNT
	.align		4
        /*0054*/ 	.byte	0x02, 0x4a
	.zero		1
	.zero		1


	//----- nvinfo : EIATTR_EXIT_INSTR_OFFSETS
	.align		4
        /*0058*/ 	.byte	0x04, 0x1c
        /*005a*/ 	.short	(.L_17 - .L_16)


	//   ....[0]....
.L_16:
        /*005c*/ 	.word	0x00000030


	//   ....[1]....
        /*0060*/ 	.word	0x000000a0


	//   ....[2]....
        /*0064*/ 	.word	0x00000200


	//----- nvinfo : EIATTR_CBANK_PARAM_SIZE
	.align		4
.L_17:
        /*0068*/ 	.byte	0x03, 0x19
        /*006a*/ 	.short	0x0020


	//----- nvinfo : EIATTR_PARAM_CBANK
	.align		4
        /*006c*/ 	.byte	0x04, 0x0a
        /*006e*/ 	.short	(.L_19 - .L_18)
	.align		4
.L_18:
        /*0070*/ 	.word	index@(.nv.constant0.vector_add_shared_kernel)
        /*0074*/ 	.short	0x0380
        /*0076*/ 	.short	0x0020


	//----- nvinfo : EIATTR_SW_WAR
	.align		4
.L_19:
        /*0078*/ 	.byte	0x04, 0x36
        /*007a*/ 	.short	(.L_21 - .L_20)
.L_20:
        /*007c*/ 	.word	0x00000008
.L_21:


//--------------------- .nv.callgraph             --------------------------
	.section	.nv.callgraph,"",@"SHT_CUDA_CALLGRAPH"
	.align	4
	.sectionentsize	8
	.align		4
        /*0000*/ 	.word	0x00000000
	.align		4
        /*0004*/ 	.word	0xffffffff
	.align		4
        /*0008*/ 	.word	0x00000000
	.align		4
        /*000c*/ 	.word	0xfffffffe
	.align		4
        /*0010*/ 	.word	0x00000000
	.align		4
        /*0014*/ 	.word	0xfffffffd
	.align		4
        /*0018*/ 	.word	0x00000000
	.align		4
        /*001c*/ 	.word	0xfffffffc


//--------------------- .text.vector_add_shared_kernel --------------------------
	.section	.text.vector_add_shared_kernel,"ax",@progbits
	.align	128
        .global         vector_add_shared_kernel
        .type           vector_add_shared_kernel,@function
        .size           vector_add_shared_kernel,(.L_x_1 - vector_add_shared_kernel)
        .other          vector_add_shared_kernel,@"STO_CUDA_ENTRY STV_DEFAULT"
vector_add_shared_kernel:
.text.vector_add_shared_kernel:
[----:B------:R-:W-:Y:S01]  /*0000*/  LDC R1, c[0x0][0x37c] ;  /* 0x0000df00ff017b82 */ /* 0x000fe20000000800 */
[----:B------:R-:W0:Y:S02]  /*0010*/  S2R R4, SR_TID.X ;  /* 0x0000000000047919 */ /* 0x000e240000002100 */
[----:B0-----:R-:W-:-:S13]  /*0020*/  ISETP.GT.U32.AND P0, PT, R4, 0xff, PT ;  /* 0x000000ff0400780c */ /* 0x001fda0003f04070 */
[----:B------:R-:W-:Y:S05]  /*0030*/  @P0 EXIT ;  /* 0x000000000000094d */ /* 0x000fea0003800000 */
[----:B------:R-:W0:Y:S01]  /*0040*/  S2R R3, SR_CTAID.X ;  /* 0x0000000000037919 */ /* 0x000e220000002500 */
[----:B------:R-:W0:Y:S01]  /*0050*/  LDCU UR4, c[0x0][0x360] ;  /* 0x00006c00ff0477ac */ /* 0x000e220008000800 */
[----:B------:R-:W1:Y:S01]  /*0060*/  LDCU.64 UR6, c[0x0][0x398] ;  /* 0x00007300ff0677ac */ /* 0x000e620008000a00 */
[----:B0-----:R-:W-:-:S05]  /*0070*/  IMAD R0, R3, UR4, R4 ;  /* 0x0000000403007c24 */ /* 0x001fca000f8e0204 */
[----:B-1----:R-:W-:-:S04]  /*0080*/  ISETP.GE.U32.AND P0, PT, R0, UR6, PT ;  /* 0x0000000600007c0c */ /* 0x002fc8000bf06070 */
[----:B------:R-:W-:-:S13]  /*0090*/  ISETP.GE.U32.AND.EX P0, PT, RZ, UR7, PT, P0 ;  /* 0x00000007ff007c0c */ /* 0x000fda000bf06100 */
[----:B------:R-:W-:Y:S05]  /*00a0*/  @P0 EXIT ;  /* 0x000000000000094d */ /* 0x000fea0003800000 */
[----:B------:R-:W0:Y:S01]  /*00b0*/  LDCU.128 UR8, c[0x0][0x380] ;  /* 0x00007000ff0877ac */ /* 0x000e220008000c00 */
[----:B------:R-:W-:Y:S01]  /*00c0*/  IMAD.SHL.U32 R0, R0, 0x4, RZ ;  /* 0x0000000400007824 */ /* 0x000fe200078e00ff */
[----:B------:R-:W1:Y:S01]  /*00d0*/  LDCU.64 UR4, c[0x0][0x358] ;  /* 0x00006b00ff0477ac */ /* 0x000e620008000a00 */
[----:B------:R-:W-:Y:S01]  /*00e0*/  SHF.L.U32 R4, R4, 0x2, RZ ;  /* 0x0000000204047819 */ /* 0x000fe200000006ff */
[----:B------:R-:W-:Y:S01]  /*00f0*/  HFMA2 R3, -RZ, RZ, 0, 0 ;  /* 0x00000000ff037431 */ /* 0x000fe200000001ff */
[----:B------:R-:W2:Y:S01]  /*0100*/  LDCU.64 UR6, c[0x0][0x390] ;  /* 0x00007200ff0677ac */ /* 0x000ea20008000a00 */
[----:B0-----:R-:W-:-:S05]  /*0110*/  IADD3 R6, P0, PT, R0, UR8, RZ ;  /* 0x0000000800067c10 */ /* 0x001fca000ff1e0ff */
[----:B------:R-:W-:-:S06]  /*0120*/  IMAD.X R7, RZ, RZ, UR9, P0 ;  /* 0x00000009ff077e24 */ /* 0x000fcc00080e06ff */
[----:B-1----:R-:W3:Y:S01]  /*0130*/  LDG.E R7, desc[UR4][R6.64] ;  /* 0x0000000406077981 */ /* 0x002ee2000c1e1900 */
[----:B------:R-:W-:Y:S01]  /*0140*/  IADD3 R8, P0, PT, R0, UR10, RZ ;  /* 0x0000000a00087c10 */ /* 0x000fe2000ff1e0ff */
[----:B------:R-:W-:-:S04]  /*0150*/  VIADD R2, R4, 0x100108 ;  /* 0x0010010804027836 */ /* 0x000fc80000000000 */
[----:B------:R-:W-:Y:S01]  /*0160*/  IMAD.X R9, RZ, RZ, UR11, P0 ;  /* 0x0000000bff097e24 */ /* 0x000fe200080e06ff */
[----:B---3--:R-:W-:Y:S04]  /*0170*/  STG.E desc[UR4][R2.64], R7 ;  /* 0x0000000702007986 */ /* 0x008fe8000c101904 */
[----:B------:R-:W3:Y:S01]  /*0180*/  LDG.E R8, desc[UR4][R8.64] ;  /* 0x0000000408087981 */ /* 0x000ee2000c1e1900 */
[----:B--2---:R-:W-:Y:S01]  /*0190*/  IADD3 R10, P0, PT, R0, UR6, RZ ;  /* 0x00000006000a7c10 */ /* 0x004fe2000ff1e0ff */
[----:B------:R-:W-:Y:S01]  /*01a0*/  VIADD R4, R4, 0x100508 ;  /* 0x0010050804047836 */ /* 0x000fe20000000000 */
[----:B------:R-:W-:Y:S02]  /*01b0*/  MOV R5, RZ ;  /* 0x000000ff00057202 */ /* 0x000fe40000000f00 */
[----:B------:R-:W-:Y:S01]  /*01c0*/  IADD3.X R11, PT, PT, RZ, UR7, RZ, P0, !PT ;  /* 0x00000007ff0b7c10 */ /* 0x000fe200087fe4ff */
[----:B---3--:R-:W-:-:S02]  /*01d0*/  IMAD.IADD R13, R7, 0x1, R8 ;  /* 0x00000001070d7824 */ /* 0x008fc400078e0208 */
[----:B------:R-:W-:Y:S04]  /*01e0*/  STG.E desc[UR4][R4.64], R8 ;  /* 0x0000000804007986 */ /* 0x000fe8000c101904 */
[----:B------:R-:W-:Y:S01]  /*01f0*/  STG.E desc[UR4][R10.64], R13 ;  /* 0x0000000d0a007986 */ /* 0x000fe2000c101904 */
[----:B------:R-:W-:Y:S05]  /*0200*/  EXIT ;  /* 0x000000000000794d */ /* 0x000fea0003800000 */
.L_x_0:
[----:B------:R-:W-:-:S00]  /*0210*/  BRA `(.L_x_0) ;  /* 0xfffffffc00fc7947 */ /* 0x000fc0000383ffff */
[----:B------:R-:W-:-:S00]  /*0220*/  NOP ;  /* 0x0000000000007918 */ /* 0x000fc00000000000 */
        /* <DEDUP_REMOVED lines=13> */
.L_x_1:


//--------------------- .nv.shared.reserved.0     --------------------------
	.section	.nv.shared.reserved.0,"aw",@nobits
	.weak		__nv_reservedSMEM_offset_0_alias
	.size		__nv_reservedSMEM_offset_0_alias, 0, 64
	.other		__nv_reservedSMEM_offset_0_alias,@"STO_CUDA_RESERVED_SHARED STV_DEFAULT"
__nv_reservedSMEM_offset_0_alias:
	.zero		0
	.zero		64


//--------------------- .nv.constant0.vector_add_shared_kernel --------------------------
	.section	.nv.constant0.vector_add_shared_kernel,"a",@progbits
	.sectionflags	@""
	.align	4
.nv.constant0.vector_add_shared_kernel:
	.zero		928


//--------------------- SYMBOLS --------------------------

	.type		.nv.reservedSmem.offset0,@object
	.size		.nv.reservedSmem.offset0,0x4
